//
// Generated by NVIDIA NVVM Compiler
//
// Compiler Build ID: CL-36424714
// Cuda compilation tools, release 13.0, V13.0.88
// Based on NVVM 20.0.0
//

.version 9.0
.target sm_100
.address_size 64

	// .globl	_Z23find_result_from_matrixPiS_S_iS_i

.visible .entry _Z23find_result_from_matrixPiS_S_iS_i(
	.param .u64 .ptr .align 1 _Z23find_result_from_matrixPiS_S_iS_i_param_0,
	.param .u64 .ptr .align 1 _Z23find_result_from_matrixPiS_S_iS_i_param_1,
	.param .u64 .ptr .align 1 _Z23find_result_from_matrixPiS_S_iS_i_param_2,
	.param .u32 _Z23find_result_from_matrixPiS_S_iS_i_param_3,
	.param .u64 .ptr .align 1 _Z23find_result_from_matrixPiS_S_iS_i_param_4,
	.param .u32 _Z23find_result_from_matrixPiS_S_iS_i_param_5
)
{
	.reg .pred 	%p<6>;
	.reg .b32 	%r<25>;
	.reg .b64 	%rd<16>;

	ld.param.u64 	%rd7, [_Z23find_result_from_matrixPiS_S_iS_i_param_0];
	ld.param.u64 	%rd8, [_Z23find_result_from_matrixPiS_S_iS_i_param_1];
	ld.param.u64 	%rd9, [_Z23find_result_from_matrixPiS_S_iS_i_param_2];
	ld.param.u32 	%r12, [_Z23find_result_from_matrixPiS_S_iS_i_param_3];
	ld.param.u64 	%rd10, [_Z23find_result_from_matrixPiS_S_iS_i_param_4];
	ld.param.u32 	%r13, [_Z23find_result_from_matrixPiS_S_iS_i_param_5];
	mov.u32 	%r14, %ntid.x;
	mov.u32 	%r15, %ctaid.x;
	mov.u32 	%r16, %tid.x;
	mad.lo.s32 	%r21, %r14, %r15, %r16;
	setp.ge.s32 	%p1, %r21, %r12;
	@%p1 bra 	$L__BB0_7;
	shl.b32 	%r2, %r13, 1;
	cvta.to.global.u64 	%rd1, %rd10;
	cvta.to.global.u64 	%rd2, %rd8;
	cvta.to.global.u64 	%rd3, %rd7;
	cvta.to.global.u64 	%rd4, %rd9;
$L__BB0_2:
	mul.wide.s32 	%rd11, %r21, 4;
	add.s64 	%rd5, %rd1, %rd11;
	mov.b32 	%r17, 0;
	st.global.u32 	[%rd5], %r17;
	add.s64 	%rd6, %rd2, %rd11;
	ld.global.u32 	%r23, [%rd6];
	ld.global.u32 	%r24, [%rd6+4];
	setp.ge.s32 	%p2, %r23, %r24;
	@%p2 bra 	$L__BB0_6;
$L__BB0_3:
	mul.wide.s32 	%rd12, %r23, 4;
	add.s64 	%rd13, %rd3, %rd12;
	ld.global.u32 	%r18, [%rd13];
	setp.ne.s32 	%p3, %r18, %r21;
	@%p3 bra 	$L__BB0_5;
	add.s64 	%rd15, %rd4, %rd12;
	ld.global.u32 	%r19, [%rd15];
	div.s32 	%r20, %r19, %r2;
	st.global.u32 	[%rd5], %r20;
	ld.global.u32 	%r24, [%rd6+4];
$L__BB0_5:
	add.s32 	%r23, %r23, 1;
	setp.lt.s32 	%p4, %r23, %r24;
	@%p4 bra 	$L__BB0_3;
$L__BB0_6:
	add.s32 	%r21, %r21, 32768;
	setp.lt.s32 	%p5, %r21, %r12;
	@%p5 bra 	$L__BB0_2;
$L__BB0_7:
	ret;

}
	// .globl	_Z15multiply_matrixPiS_S_S_S_S_iS_S_S_
.visible .entry _Z15multiply_matrixPiS_S_S_S_S_iS_S_S_(
	.param .u64 .ptr .align 1 _Z15multiply_matrixPiS_S_S_S_S_iS_S_S__param_0,
	.param .u64 .ptr .align 1 _Z15multiply_matrixPiS_S_S_S_S_iS_S_S__param_1,
	.param .u64 .ptr .align 1 _Z15multiply_matrixPiS_S_S_S_S_iS_S_S__param_2,
	.param .u64 .ptr .align 1 _Z15multiply_matrixPiS_S_S_S_S_iS_S_S__param_3,
	.param .u64 .ptr .align 1 _Z15multiply_matrixPiS_S_S_S_S_iS_S_S__param_4,
	.param .u64 .ptr .align 1 _Z15multiply_matrixPiS_S_S_S_S_iS_S_S__param_5,
	.param .u32 _Z15multiply_matrixPiS_S_S_S_S_iS_S_S__param_6,
	.param .u64 .ptr .align 1 _Z15multiply_matrixPiS_S_S_S_S_iS_S_S__param_7,
	.param .u64 .ptr .align 1 _Z15multiply_matrixPiS_S_S_S_S_iS_S_S__param_8,
	.param .u64 .ptr .align 1 _Z15multiply_matrixPiS_S_S_S_S_iS_S_S__param_9
)
{
	.reg .pred 	%p<8>;
	.reg .b32 	%r<48>;
	.reg .b64 	%rd<45>;

	ld.param.u32 	%r23, [_Z15multiply_matrixPiS_S_S_S_S_iS_S_S__param_6];
	ld.param.u64 	%rd20, [_Z15multiply_matrixPiS_S_S_S_S_iS_S_S__param_9];
	cvta.to.global.u64 	%rd1, %rd20;
	mov.u32 	%r24, %ntid.x;
	mov.u32 	%r25, %ctaid.x;
	mov.u32 	%r26, %tid.x;
	mad.lo.s32 	%r38, %r24, %r25, %r26;
	setp.ge.s32 	%p1, %r38, %r23;
	@%p1 bra 	$L__BB1_13;
	ld.param.u64 	%rd44, [_Z15multiply_matrixPiS_S_S_S_S_iS_S_S__param_8];
	ld.param.u64 	%rd42, [_Z15multiply_matrixPiS_S_S_S_S_iS_S_S__param_5];
	ld.param.u64 	%rd40, [_Z15multiply_matrixPiS_S_S_S_S_iS_S_S__param_3];
	ld.param.u64 	%rd39, [_Z15multiply_matrixPiS_S_S_S_S_iS_S_S__param_2];
	ld.param.u64 	%rd37, [_Z15multiply_matrixPiS_S_S_S_S_iS_S_S__param_0];
	cvta.to.global.u64 	%rd2, %rd37;
	cvta.to.global.u64 	%rd3, %rd40;
	cvta.to.global.u64 	%rd4, %rd42;
	cvta.to.global.u64 	%rd5, %rd39;
	cvta.to.global.u64 	%rd6, %rd44;
$L__BB1_2:
	ld.param.u64 	%rd38, [_Z15multiply_matrixPiS_S_S_S_S_iS_S_S__param_1];
	cvta.to.global.u64 	%rd21, %rd38;
	mul.wide.s32 	%rd22, %r38, 4;
	add.s64 	%rd7, %rd21, %rd22;
	ld.global.u32 	%r40, [%rd7];
	ld.global.u32 	%r46, [%rd7+4];
	setp.ge.s32 	%p2, %r40, %r46;
	@%p2 bra 	$L__BB1_12;
	ld.param.u64 	%rd43, [_Z15multiply_matrixPiS_S_S_S_S_iS_S_S__param_7];
	cvta.to.global.u64 	%rd23, %rd43;
	add.s64 	%rd8, %rd23, %rd22;
	mov.b32 	%r44, 0;
$L__BB1_4:
	mul.wide.s32 	%rd25, %r40, 4;
	add.s64 	%rd26, %rd2, %rd25;
	ld.global.u32 	%r28, [%rd26];
	mul.wide.s32 	%rd27, %r28, 4;
	add.s64 	%rd9, %rd3, %rd27;
	ld.global.u32 	%r42, [%rd9];
	ld.global.u32 	%r29, [%rd9+4];
	setp.ge.s32 	%p3, %r42, %r29;
	@%p3 bra 	$L__BB1_11;
	ld.param.u64 	%rd41, [_Z15multiply_matrixPiS_S_S_S_S_iS_S_S__param_4];
	cvta.to.global.u64 	%rd28, %rd41;
	add.s64 	%rd10, %rd28, %rd25;
	mov.b32 	%r43, 0;
$L__BB1_6:
	mul.wide.s32 	%rd11, %r42, 4;
	add.s64 	%rd30, %rd4, %rd11;
	ld.global.u32 	%r31, [%rd10];
	ld.global.u32 	%r32, [%rd30];
	mul.lo.s32 	%r12, %r32, %r31;
	ld.global.u32 	%r33, [%rd8];
	add.s32 	%r13, %r43, %r33;
	setp.gt.s32 	%p4, %r44, %r43;
	@%p4 bra 	$L__BB1_8;
	add.s64 	%rd31, %rd5, %rd11;
	ld.global.u32 	%r34, [%rd31];
	mul.wide.s32 	%rd32, %r13, 4;
	add.s64 	%rd33, %rd6, %rd32;
	st.global.u32 	[%rd33], %r34;
	add.s64 	%rd34, %rd1, %rd32;
	st.global.u32 	[%rd34], %r12;
	add.s32 	%r44, %r44, 1;
	bra.uni 	$L__BB1_9;
$L__BB1_8:
	mul.wide.s32 	%rd35, %r13, 4;
	add.s64 	%rd36, %rd1, %rd35;
	ld.global.u32 	%r35, [%rd36];
	add.s32 	%r36, %r35, %r12;
	st.global.u32 	[%rd36], %r36;
$L__BB1_9:
	add.s32 	%r43, %r43, 1;
	ld.global.u32 	%r37, [%rd9+4];
	add.s32 	%r42, %r42, 1;
	setp.lt.s32 	%p5, %r42, %r37;
	@%p5 bra 	$L__BB1_6;
	ld.global.u32 	%r46, [%rd7+4];
$L__BB1_11:
	add.s32 	%r40, %r40, 1;
	setp.lt.s32 	%p6, %r40, %r46;
	@%p6 bra 	$L__BB1_4;
$L__BB1_12:
	add.s32 	%r38, %r38, 32768;
	setp.lt.s32 	%p7, %r38, %r23;
	@%p7 bra 	$L__BB1_2;
$L__BB1_13:
	ret;

}
	// .globl	_Z20find_required_memoryPiS_S_S_iS_
.visible .entry _Z20find_required_memoryPiS_S_S_iS_(
	.param .u64 .ptr .align 1 _Z20find_required_memoryPiS_S_S_iS__param_0,
	.param .u64 .ptr .align 1 _Z20find_required_memoryPiS_S_S_iS__param_1,
	.param .u64 .ptr .align 1 _Z20find_required_memoryPiS_S_S_iS__param_2,
	.param .u64 .ptr .align 1 _Z20find_required_memoryPiS_S_S_iS__param_3,
	.param .u32 _Z20find_required_memoryPiS_S_S_iS__param_4,
	.param .u64 .ptr .align 1 _Z20find_required_memoryPiS_S_S_iS__param_5
)
{
	.reg .pred 	%p<8>;
	.reg .b32 	%r<38>;
	.reg .b64 	%rd<17>;

	ld.param.u64 	%rd5, [_Z20find_required_memoryPiS_S_S_iS__param_0];
	ld.param.u64 	%rd6, [_Z20find_required_memoryPiS_S_S_iS__param_1];
	ld.param.u64 	%rd7, [_Z20find_required_memoryPiS_S_S_iS__param_3];
	ld.param.u32 	%r19, [_Z20find_required_memoryPiS_S_S_iS__param_4];
	ld.param.u64 	%rd8, [_Z20find_required_memoryPiS_S_S_iS__param_5];
	mov.u32 	%r20, %ntid.x;
	mov.u32 	%r21, %ctaid.x;
	mov.u32 	%r22, %tid.x;
	mad.lo.s32 	%r30, %r20, %r21, %r22;
	setp.ge.s32 	%p1, %r30, %r19;
	@%p1 bra 	$L__BB2_9;
	cvta.to.global.u64 	%rd1, %rd6;
	cvta.to.global.u64 	%rd2, %rd8;
	cvta.to.global.u64 	%rd3, %rd5;
	cvta.to.global.u64 	%rd4, %rd7;
$L__BB2_2:
	mul.wide.s32 	%rd9, %r30, 4;
	add.s64 	%rd10, %rd1, %rd9;
	ld.global.u32 	%r31, [%rd10];
	ld.global.u32 	%r4, [%rd10+4];
	setp.ge.s32 	%p2, %r31, %r4;
	mov.b32 	%r36, 0;
	@%p2 bra 	$L__BB2_8;
	mov.b32 	%r36, 0;
$L__BB2_4:
	mul.wide.s32 	%rd11, %r31, 4;
	add.s64 	%rd12, %rd3, %rd11;
	ld.global.u32 	%r25, [%rd12];
	mul.wide.s32 	%rd13, %r25, 4;
	add.s64 	%rd14, %rd4, %rd13;
	ld.global.u32 	%r33, [%rd14];
	ld.global.u32 	%r8, [%rd14+4];
	setp.ge.s32 	%p3, %r33, %r8;
	@%p3 bra 	$L__BB2_7;
	mov.b32 	%r34, 0;
$L__BB2_6:
	setp.le.s32 	%p4, %r36, %r34;
	selp.u32 	%r27, 1, 0, %p4;
	add.s32 	%r36, %r36, %r27;
	add.s32 	%r34, %r34, 1;
	add.s32 	%r33, %r33, 1;
	setp.lt.s32 	%p5, %r33, %r8;
	@%p5 bra 	$L__BB2_6;
$L__BB2_7:
	add.s32 	%r31, %r31, 1;
	setp.lt.s32 	%p6, %r31, %r4;
	@%p6 bra 	$L__BB2_4;
$L__BB2_8:
	add.s64 	%rd16, %rd2, %rd9;
	ld.global.u32 	%r28, [%rd16];
	add.s32 	%r29, %r28, %r36;
	st.global.u32 	[%rd16], %r29;
	add.s32 	%r30, %r30, 32768;
	setp.lt.s32 	%p7, %r30, %r19;
	@%p7 bra 	$L__BB2_2;
$L__BB2_9:
	ret;

}


// ===== COMPILED SASS (sm_100) =====

	.target	sm_100

	.elftype	@"ET_EXEC"


//--------------------- .note.nv.tkinfo           --------------------------
	.section	.note.nv.tkinfo,"",@"SHT_NOTE"
	.sectionflags	@"SHF_NOTE_NV_TKINFO"
	.tkinfo
        /*0018*/ 	.word	0x00000002
        /*0030*/ 	.string	""
        /*0030*/ 	.string	"ptxas"
        /*0030*/ 	.string	"Cuda compilation tools, release 13.0, V13.0.88"
        /*0030*/ 	.string	"Build cuda_13.0.r13.0/compiler.36424714_0"
        /*0030*/ 	.string	"-arch sm_100 -m 64 "



//--------------------- .note.nv.cuinfo           --------------------------
	.section	.note.nv.cuinfo,"",@"SHT_NOTE"
	.sectionflags	@"SHF_NOTE_NV_CUINFO"
        /*0018*/ 	.short	0x0002
        /*001a*/ 	.short	0x0064
        /*001c*/ 	.short	0x0082
	.zero		2


//--------------------- .nv.info                  --------------------------
	.section	.nv.info,"",@"SHT_CUDA_INFO"
	.align	4


	//----- nvinfo : EIATTR_REGCOUNT
	.align		4
        /*0000*/ 	.byte	0x04, 0x2f
        /*0002*/ 	.short	(.L_1 - .L_0)
	.align		4
.L_0:
        /*0004*/ 	.word	index@(_Z23find_result_from_matrixPiS_S_iS_i)
        /*0008*/ 	.word	0x00000017


	//----- nvinfo : EIATTR_FRAME_SIZE
	.align		4
.L_1:
        /*000c*/ 	.byte	0x04, 0x11
        /*000e*/ 	.short	(.L_3 - .L_2)
	.align		4
.L_2:
        /*0010*/ 	.word	index@(_Z23find_result_from_matrixPiS_S_iS_i)
        /*0014*/ 	.word	0x00000000


	//----- nvinfo : EIATTR_REGCOUNT
	.align		4
.L_3:
        /*0018*/ 	.byte	0x04, 0x2f
        /*001a*/ 	.short	(.L_5 - .L_4)
	.align		4
.L_4:
        /*001c*/ 	.word	index@(_Z15multiply_matrixPiS_S_S_S_S_iS_S_S_)
        /*0020*/ 	.word	0x00000020


	//----- nvinfo : EIATTR_FRAME_SIZE
	.align		4
.L_5:
        /*0024*/ 	.byte	0x04, 0x11
        /*0026*/ 	.short	(.L_7 - .L_6)
	.align		4
.L_6:
        /*0028*/ 	.word	index@(_Z15multiply_matrixPiS_S_S_S_S_iS_S_S_)
        /*002c*/ 	.word	0x00000000


	//----- nvinfo : EIATTR_REGCOUNT
	.align		4
.L_7:
        /*0030*/ 	.byte	0x04, 0x2f
        /*0032*/ 	.short	(.L_9 - .L_8)
	.align		4
.L_8:
        /*0034*/ 	.word	index@(_Z20find_required_memoryPiS_S_S_iS_)
        /*0038*/ 	.word	0x00000010


	//----- nvinfo : EIATTR_FRAME_SIZE
	.align		4
.L_9:
        /*003c*/ 	.byte	0x04, 0x11
        /*003e*/ 	.short	(.L_11 - .L_10)
	.align		4
.L_10:
        /*0040*/ 	.word	index@(_Z20find_required_memoryPiS_S_S_iS_)
        /*0044*/ 	.word	0x00000000


	//----- nvinfo : EIATTR_MIN_STACK_SIZE
	.align		4
.L_11:
        /*0048*/ 	.byte	0x04, 0x12
        /*004a*/ 	.short	(.L_13 - .L_12)
	.align		4
.L_12:
        /*004c*/ 	.word	index@(_Z20find_required_memoryPiS_S_S_iS_)
        /*0050*/ 	.word	0x00000000


	//----- nvinfo : EIATTR_MIN_STACK_SIZE
	.align		4
.L_13:
        /*0054*/ 	.byte	0x04, 0x12
        /*0056*/ 	.short	(.L_15 - .L_14)
	.align		4
.L_14:
        /*0058*/ 	.word	index@(_Z15multiply_matrixPiS_S_S_S_S_iS_S_S_)
        /*005c*/ 	.word	0x00000000


	//----- nvinfo : EIATTR_MIN_STACK_SIZE
	.align		4
.L_15:
        /*0060*/ 	.byte	0x04, 0x12
        /*0062*/ 	.short	(.L_17 - .L_16)
	.align		4
.L_16:
        /*0064*/ 	.word	index@(_Z23find_result_from_matrixPiS_S_iS_i)
        /*0068*/ 	.word	0x00000000
.L_17:


//--------------------- .nv.compat                --------------------------
	.section	.nv.compat,"",@"SHT_CUDA_COMPAT_INFO"
	.align	4
        /*0000*/ 	.byte	0x02, 0x09, 0x00, 0x00, 0x02, 0x02, 0x01, 0x00, 0x02, 0x05, 0x05, 0x00, 0x03, 0x07, 0x01, 0x01
        /*0010*/ 	.byte	0x02, 0x03, 0x00, 0x00, 0x02, 0x06, 0x01, 0x00, 0x04, 0x0b, 0x08, 0x00, 0x09, 0x00, 0x00, 0x00
        /*0020*/ 	.byte	0x00, 0x00, 0x00, 0x00


//--------------------- .nv.info._Z20find_required_memoryPiS_S_S_iS_ --------------------------
	.section	.nv.info._Z20find_required_memoryPiS_S_S_iS_,"",@"SHT_CUDA_INFO"
	.sectionflags	@""
	.align	4


	//----- nvinfo : EIATTR_CUDA_API_VERSION
	.align		4
        /*0000*/ 	.byte	0x04, 0x37
        /*0002*/ 	.short	(.L_19 - .L_18)
.L_18:
        /*0004*/ 	.word	0x00000082


	//----- nvinfo : EIATTR_KPARAM_INFO
	.align		4
.L_19:
        /*0008*/ 	.byte	0x04, 0x17
        /*000a*/ 	.short	(.L_21 - .L_20)
.L_20:
        /*000c*/ 	.word	0x00000000
        /*0010*/ 	.short	0x0005
        /*0012*/ 	.short	0x0028
        /*0014*/ 	.byte	0x00, 0xf5, 0x21, 0x00


	//----- nvinfo : EIATTR_KPARAM_INFO
	.align		4
.L_21:
        /*0018*/ 	.byte	0x04, 0x17
        /*001a*/ 	.short	(.L_23 - .L_22)
.L_22:
        /*001c*/ 	.word	0x00000000
        /*0020*/ 	.short	0x0004
        /*0022*/ 	.short	0x0020
        /*0024*/ 	.byte	0x00, 0xf0, 0x11, 0x00


	//----- nvinfo : EIATTR_KPARAM_INFO
	.align		4
.L_23:
        /*0028*/ 	.byte	0x04, 0x17
        /*002a*/ 	.short	(.L_25 - .L_24)
.L_24:
        /*002c*/ 	.word	0x00000000
        /*0030*/ 	.short	0x0003
        /*0032*/ 	.short	0x0018
        /*0034*/ 	.byte	0x00, 0xf5, 0x21, 0x00


	//----- nvinfo : EIATTR_KPARAM_INFO
	.align		4
.L_25:
        /*0038*/ 	.byte	0x04, 0x17
        /*003a*/ 	.short	(.L_27 - .L_26)
.L_26:
        /*003c*/ 	.word	0x00000000
        /*0040*/ 	.short	0x0002
        /*0042*/ 	.short	0x0010
        /*0044*/ 	.byte	0x00, 0xf5, 0x21, 0x00


	//----- nvinfo : EIATTR_KPARAM_INFO
	.align		4
.L_27:
        /*0048*/ 	.byte	0x04, 0x17
        /*004a*/ 	.short	(.L_29 - .L_28)
.L_28:
        /*004c*/ 	.word	0x00000000
        /*0050*/ 	.short	0x0001
        /*0052*/ 	.short	0x0008
        /*0054*/ 	.byte	0x00, 0xf5, 0x21, 0x00


	//----- nvinfo : EIATTR_KPARAM_INFO
	.align		4
.L_29:
        /*0058*/ 	.byte	0x04, 0x17
        /*005a*/ 	.short	(.L_31 - .L_30)
.L_30:
        /*005c*/ 	.word	0x00000000
        /*0060*/ 	.short	0x0000
        /*0062*/ 	.short	0x0000
        /*0064*/ 	.byte	0x00, 0xf5, 0x21, 0x00


	//----- nvinfo : EIATTR_SPARSE_MMA_MASK
	.align		4
.L_31:
        /*0068*/ 	.byte	0x03, 0x50
        /*006a*/ 	.short	0x0000


	//----- nvinfo : EIATTR_MAXREG_COUNT
	.align		4
        /*006c*/ 	.byte	0x03, 0x1b
        /*006e*/ 	.short	0x00ff


	//----- nvinfo : EIATTR_MERCURY_ISA_VERSION
	.align		4
        /*0070*/ 	.byte	0x03, 0x5f
        /*0072*/ 	.short	0x0101


	//----- nvinfo : EIATTR_VRC_CTA_INIT_COUNT
	.align		4
        /*0074*/ 	.byte	0x02, 0x4a
	.zero		1
	.zero		1


	//----- nvinfo : EIATTR_EXIT_INSTR_OFFSETS
	.align		4
        /*0078*/ 	.byte	0x04, 0x1c
        /*007a*/ 	.short	(.L_33 - .L_32)


	//   ....[0]....
.L_32:
        /*007c*/ 	.word	0x00000070


	//   ....[1]....
        /*0080*/ 	.word	0x000005b0


	//----- nvinfo : EIATTR_CRS_STACK_SIZE
	.align		4
.L_33:
        /*0084*/ 	.byte	0x04, 0x1e
        /*0086*/ 	.short	(.L_35 - .L_34)
.L_34:
        /*0088*/ 	.word	0x00000000


	//----- nvinfo : EIATTR_CBANK_PARAM_SIZE
	.align		4
.L_35:
        /*008c*/ 	.byte	0x03, 0x19
        /*008e*/ 	.short	0x0030


	//----- nvinfo : EIATTR_PARAM_CBANK
	.align		4
        /*0090*/ 	.byte	0x04, 0x0a
        /*0092*/ 	.short	(.L_37 - .L_36)
	.align		4
.L_36:
        /*0094*/ 	.word	index@(.nv.constant0._Z20find_required_memoryPiS_S_S_iS_)
        /*0098*/ 	.short	0x0380
        /*009a*/ 	.short	0x0030


	//----- nvinfo : EIATTR_SW_WAR
	.align		4
.L_37:
        /*009c*/ 	.byte	0x04, 0x36
        /*009e*/ 	.short	(.L_39 - .L_38)
.L_38:
        /*00a0*/ 	.word	0x00000008
.L_39:


//--------------------- .nv.info._Z15multiply_matrixPiS_S_S_S_S_iS_S_S_ --------------------------
	.section	.nv.info._Z15multiply_matrixPiS_S_S_S_S_iS_S_S_,"",@"SHT_CUDA_INFO"
	.sectionflags	@""
	.align	4


	//----- nvinfo : EIATTR_CUDA_API_VERSION
	.align		4
        /*0000*/ 	.byte	0x04, 0x37
        /*0002*/ 	.short	(.L_41 - .L_40)
.L_40:
        /*0004*/ 	.word	0x00000082


	//----- nvinfo : EIATTR_KPARAM_INFO
	.align		4
.L_41:
        /*0008*/ 	.byte	0x04, 0x17
        /*000a*/ 	.short	(.L_43 - .L_42)
.L_42:
        /*000c*/ 	.word	0x00000000
        /*0010*/ 	.short	0x0009
        /*0012*/ 	.short	0x0048
        /*0014*/ 	.byte	0x00, 0xf5, 0x21, 0x00


	//----- nvinfo : EIATTR_KPARAM_INFO
	.align		4
.L_43:
        /*0018*/ 	.byte	0x04, 0x17
        /*001a*/ 	.short	(.L_45 - .L_44)
.L_44:
        /*001c*/ 	.word	0x00000000
        /*0020*/ 	.short	0x0008
        /*0022*/ 	.short	0x0040
        /*0024*/ 	.byte	0x00, 0xf5, 0x21, 0x00


	//----- nvinfo : EIATTR_KPARAM_INFO
	.align		4
.L_45:
        /*0028*/ 	.byte	0x04, 0x17
        /*002a*/ 	.short	(.L_47 - .L_46)
.L_46:
        /*002c*/ 	.word	0x00000000
        /*0030*/ 	.short	0x0007
        /*0032*/ 	.short	0x0038
        /*0034*/ 	.byte	0x00, 0xf5, 0x21, 0x00


	//----- nvinfo : EIATTR_KPARAM_INFO
	.align		4
.L_47:
        /*0038*/ 	.byte	0x04, 0x17
        /*003a*/ 	.short	(.L_49 - .L_48)
.L_48:
        /*003c*/ 	.word	0x00000000
        /*0040*/ 	.short	0x0006
        /*0042*/ 	.short	0x0030
        /*0044*/ 	.byte	0x00, 0xf0, 0x11, 0x00


	//----- nvinfo : EIATTR_KPARAM_INFO
	.align		4
.L_49:
        /*0048*/ 	.byte	0x04, 0x17
        /*004a*/ 	.short	(.L_51 - .L_50)
.L_50:
        /*004c*/ 	.word	0x00000000
        /*0050*/ 	.short	0x0005
        /*0052*/ 	.short	0x0028
        /*0054*/ 	.byte	0x00, 0xf5, 0x21, 0x00


	//----- nvinfo : EIATTR_KPARAM_INFO
	.align		4
.L_51:
        /*0058*/ 	.byte	0x04, 0x17
        /*005a*/ 	.short	(.L_53 - .L_52)
.L_52:
        /*005c*/ 	.word	0x00000000
        /*0060*/ 	.short	0x0004
        /*0062*/ 	.short	0x0020
        /*0064*/ 	.byte	0x00, 0xf5, 0x21, 0x00


	//----- nvinfo : EIATTR_KPARAM_INFO
	.align		4
.L_53:
        /*0068*/ 	.byte	0x04, 0x17
        /*006a*/ 	.short	(.L_55 - .L_54)
.L_54:
        /*006c*/ 	.word	0x00000000
        /*0070*/ 	.short	0x0003
        /*0072*/ 	.short	0x0018
        /*0074*/ 	.byte	0x00, 0xf5, 0x21, 0x00


	//----- nvinfo : EIATTR_KPARAM_INFO
	.align		4
.L_55:
        /*0078*/ 	.byte	0x04, 0x17
        /*007a*/ 	.short	(.L_57 - .L_56)
.L_56:
        /*007c*/ 	.word	0x00000000
        /*0080*/ 	.short	0x0002
        /*0082*/ 	.short	0x0010
        /*0084*/ 	.byte	0x00, 0xf5, 0x21, 0x00


	//----- nvinfo : EIATTR_KPARAM_INFO
	.align		4
.L_57:
        /*0088*/ 	.byte	0x04, 0x17
        /*008a*/ 	.short	(.L_59 - .L_58)
.L_58:
        /*008c*/ 	.word	0x00000000
        /*0090*/ 	.short	0x0001
        /*0092*/ 	.short	0x0008
        /*0094*/ 	.byte	0x00, 0xf5, 0x21, 0x00


	//----- nvinfo : EIATTR_KPARAM_INFO
	.align		4
.L_59:
        /*0098*/ 	.byte	0x04, 0x17
        /*009a*/ 	.short	(.L_61 - .L_60)
.L_60:
        /*009c*/ 	.word	0x00000000
        /*00a0*/ 	.short	0x0000
        /*00a2*/ 	.short	0x0000
        /*00a4*/ 	.byte	0x00, 0xf5, 0x21, 0x00


	//----- nvinfo : EIATTR_SPARSE_MMA_MASK
	.align		4
.L_61:
        /*00a8*/ 	.byte	0x03, 0x50
        /*00aa*/ 	.short	0x0000


	//----- nvinfo : EIATTR_MAXREG_COUNT
	.align		4
        /*00ac*/ 	.byte	0x03, 0x1b
        /*00ae*/ 	.short	0x00ff


	//----- nvinfo : EIATTR_MERCURY_ISA_VERSION
	.align		4
        /*00b0*/ 	.byte	0x03, 0x5f
        /*00b2*/ 	.short	0x0101


	//----- nvinfo : EIATTR_VRC_CTA_INIT_COUNT
	.align		4
        /*00b4*/ 	.byte	0x02, 0x4a
	.zero		1
	.zero		1


	//----- nvinfo : EIATTR_EXIT_INSTR_OFFSETS
	.align		4
        /*00b8*/ 	.byte	0x04, 0x1c
        /*00ba*/ 	.short	(.L_63 - .L_62)


	//   ....[0]....
.L_62:
        /*00bc*/ 	.word	0x00000070


	//   ....[1]....
        /*00c0*/ 	.word	0x000004a0


	//----- nvinfo : EIATTR_CRS_STACK_SIZE
	.align		4
.L_63:
        /*00c4*/ 	.byte	0x04, 0x1e
        /*00c6*/ 	.short	(.L_65 - .L_64)
.L_64:
        /*00c8*/ 	.word	0x00000000


	//----- nvinfo : EIATTR_CBANK_PARAM_SIZE
	.align		4
.L_65:
        /*00cc*/ 	.byte	0x03, 0x19
        /*00ce*/ 	.short	0x0050


	//----- nvinfo : EIATTR_PARAM_CBANK
	.align		4
        /*00d0*/ 	.byte	0x04, 0x0a
        /*00d2*/ 	.short	(.L_67 - .L_66)
	.align		4
.L_66:
        /*00d4*/ 	.word	index@(.nv.constant0._Z15multiply_matrixPiS_S_S_S_S_iS_S_S_)
        /*00d8*/ 	.short	0x0380
        /*00da*/ 	.short	0x0050


	//----- nvinfo : EIATTR_SW_WAR
	.align		4
.L_67:
        /*00dc*/ 	.byte	0x04, 0x36
        /*00de*/ 	.short	(.L_69 - .L_68)
.L_68:
        /*00e0*/ 	.word	0x00000008
.L_69:


//--------------------- .nv.info._Z23find_result_from_matrixPiS_S_iS_i --------------------------
	.section	.nv.info._Z23find_result_from_matrixPiS_S_iS_i,"",@"SHT_CUDA_INFO"
	.sectionflags	@""
	.align	4


	//----- nvinfo : EIATTR_CUDA_API_VERSION
	.align		4
        /*0000*/ 	.byte	0x04, 0x37
        /*0002*/ 	.short	(.L_71 - .L_70)
.L_70:
        /*0004*/ 	.word	0x00000082


	//----- nvinfo : EIATTR_KPARAM_INFO
	.align		4
.L_71:
        /*0008*/ 	.byte	0x04, 0x17
        /*000a*/ 	.short	(.L_73 - .L_72)
.L_72:
        /*000c*/ 	.word	0x00000000
        /*0010*/ 	.short	0x0005
        /*0012*/ 	.short	0x0028
        /*0014*/ 	.byte	0x00, 0xf0, 0x11, 0x00


	//----- nvinfo : EIATTR_KPARAM_INFO
	.align		4
.L_73:
        /*0018*/ 	.byte	0x04, 0x17
        /*001a*/ 	.short	(.L_75 - .L_74)
.L_74:
        /*001c*/ 	.word	0x00000000
        /*0020*/ 	.short	0x0004
        /*0022*/ 	.short	0x0020
        /*0024*/ 	.byte	0x00, 0xf5, 0x21, 0x00


	//----- nvinfo : EIATTR_KPARAM_INFO
	.align		4
.L_75:
        /*0028*/ 	.byte	0x04, 0x17
        /*002a*/ 	.short	(.L_77 - .L_76)
.L_76:
        /*002c*/ 	.word	0x00000000
        /*0030*/ 	.short	0x0003
        /*0032*/ 	.short	0x0018
        /*0034*/ 	.byte	0x00, 0xf0, 0x11, 0x00


	//----- nvinfo : EIATTR_KPARAM_INFO
	.align		4
.L_77:
        /*0038*/ 	.byte	0x04, 0x17
        /*003a*/ 	.short	(.L_79 - .L_78)
.L_78:
        /*003c*/ 	.word	0x00000000
        /*0040*/ 	.short	0x0002
        /*0042*/ 	.short	0x0010
        /*0044*/ 	.byte	0x00, 0xf5, 0x21, 0x00


	//----- nvinfo : EIATTR_KPARAM_INFO
	.align		4
.L_79:
        /*0048*/ 	.byte	0x04, 0x17
        /*004a*/ 	.short	(.L_81 - .L_80)
.L_80:
        /*004c*/ 	.word	0x00000000
        /*0050*/ 	.short	0x0001
        /*0052*/ 	.short	0x0008
        /*0054*/ 	.byte	0x00, 0xf5, 0x21, 0x00


	//----- nvinfo : EIATTR_KPARAM_INFO
	.align		4
.L_81:
        /*0058*/ 	.byte	0x04, 0x17
        /*005a*/ 	.short	(.L_83 - .L_82)
.L_82:
        /*005c*/ 	.word	0x00000000
        /*0060*/ 	.short	0x0000
        /*0062*/ 	.short	0x0000
        /*0064*/ 	.byte	0x00, 0xf5, 0x21, 0x00


	//----- nvinfo : EIATTR_SPARSE_MMA_MASK
	.align		4
.L_83:
        /*0068*/ 	.byte	0x03, 0x50
        /*006a*/ 	.short	0x0000


	//----- nvinfo : EIATTR_MAXREG_COUNT
	.align		4
        /*006c*/ 	.byte	0x03, 0x1b
        /*006e*/ 	.short	0x00ff


	//----- nvinfo : EIATTR_MERCURY_ISA_VERSION
	.align		4
        /*0070*/ 	.byte	0x03, 0x5f
        /*0072*/ 	.short	0x0101


	//----- nvinfo : EIATTR_VRC_CTA_INIT_COUNT
	.align		4
        /*0074*/ 	.byte	0x02, 0x4a
	.zero		1
	.zero		1


	//----- nvinfo : EIATTR_EXIT_INSTR_OFFSETS
	.align		4
        /*0078*/ 	.byte	0x04, 0x1c
        /*007a*/ 	.short	(.L_85 - .L_84)


	//   ....[0]....
.L_84:
        /*007c*/ 	.word	0x00000070


	//   ....[1]....
        /*0080*/ 	.word	0x00000420


	//----- nvinfo : EIATTR_CRS_STACK_SIZE
	.align		4
.L_85:
        /*0084*/ 	.byte	0x04, 0x1e
        /*0086*/ 	.short	(.L_87 - .L_86)
.L_86:
        /*0088*/ 	.word	0x00000000


	//----- nvinfo : EIATTR_CBANK_PARAM_SIZE
	.align		4
.L_87:
        /*008c*/ 	.byte	0x03, 0x19
        /*008e*/ 	.short	0x002c


	//----- nvinfo : EIATTR_PARAM_CBANK
	.align		4
        /*0090*/ 	.byte	0x04, 0x0a
        /*0092*/ 	.short	(.L_89 - .L_88)
	.align		4
.L_88:
        /*0094*/ 	.word	index@(.nv.constant0._Z23find_result_from_matrixPiS_S_iS_i)
        /*0098*/ 	.short	0x0380
        /*009a*/ 	.short	0x002c


	//----- nvinfo : EIATTR_SW_WAR
	.align		4
.L_89:
        /*009c*/ 	.byte	0x04, 0x36
        /*009e*/ 	.short	(.L_91 - .L_90)
.L_90:
        /*00a0*/ 	.word	0x00000008
.L_91:


//--------------------- .nv.callgraph             --------------------------
	.section	.nv.callgraph,"",@"SHT_CUDA_CALLGRAPH"
	.align	4
	.sectionentsize	8
	.align		4
        /*0000*/ 	.word	0x00000000
	.align		4
        /*0004*/ 	.word	0xffffffff
	.align		4
        /*0008*/ 	.word	0x00000000
	.align		4
        /*000c*/ 	.word	0xfffffffe
	.align		4
        /*0010*/ 	.word	0x00000000
	.align		4
        /*0014*/ 	.word	0xfffffffd
	.align		4
        /*0018*/ 	.word	0x00000000
	.align		4
        /*001c*/ 	.word	0xfffffffc


//--------------------- .text._Z20find_required_memoryPiS_S_S_iS_ --------------------------
	.section	.text._Z20find_required_memoryPiS_S_S_iS_,"ax",@progbits
	.align	128
        .global         _Z20find_required_memoryPiS_S_S_iS_
        .type           _Z20find_required_memoryPiS_S_S_iS_,@function
        .size           _Z20find_required_memoryPiS_S_S_iS_,(.L_x_28 - _Z20find_required_memoryPiS_S_S_iS_)
        .other          _Z20find_required_memoryPiS_S_S_iS_,@"STO_CUDA_ENTRY STV_DEFAULT"
_Z20find_required_memoryPiS_S_S_iS_:
.text._Z20find_required_memoryPiS_S_S_iS_:
[----:B------:R-:W-:Y:S01]  /*0000*/  LDC R1, c[0x0][0x37c] ;  /* 0x0000df00ff017b82 */ /* 0x000fe20000000800 */
[----:B------:R-:W0:Y:S01]  /*0010*/  S2R R0, SR_CTAID.X ;  /* 0x0000000000007919 */ /* 0x000e220000002500 */
[----:B------:R-:W0:Y:S01]  /*0020*/  LDCU UR4, c[0x0][0x360] ;  /* 0x00006c00ff0477ac */ /* 0x000e220008000800 */
[----:B------:R-:W0:Y:S01]  /*0030*/  S2R R3, SR_TID.X ;  /* 0x0000000000037919 */ /* 0x000e220000002100 */
[----:B------:R-:W1:Y:S01]  /*0040*/  LDCU UR5, c[0x0][0x3a0] ;  /* 0x00007400ff0577ac */ /* 0x000e620008000800 */
[----:B0-----:R-:W-:-:S05]  /*0050*/  IMAD R0, R0, UR4, R3 ;  /* 0x0000000400007c24 */ /* 0x001fca000f8e0203 */
[----:B-1----:R-:W-:-:S13]  /*0060*/  ISETP.GE.AND P0, PT, R0, UR5, PT ;  /* 0x0000000500007c0c */ /* 0x002fda000bf06270 */
[----:B------:R-:W-:Y:S05]  /*0070*/  @P0 EXIT ;  /* 0x000000000000094d */ /* 0x000fea0003800000 */
[----:B------:R-:W0:Y:S02]  /*0080*/  LDCU.64 UR4, c[0x0][0x358] ;  /* 0x00006b00ff0477ac */ /* 0x000e240008000a00 */
.L_x_10:
[----:B-1----:R-:W1:Y:S01]  /*0090*/  LDC.64 R6, c[0x0][0x388] ;  /* 0x0000e200ff067b82 */ /* 0x002e620000000a00 */
[----:B------:R-:W2:Y:S01]  /*00a0*/  LDCU UR6, c[0x0][0x3a0] ;  /* 0x00007400ff0677ac */ /* 0x000ea20008000800 */
[----:B-1----:R-:W-:-:S05]  /*00b0*/  IMAD.WIDE R6, R0, 0x4, R6 ;  /* 0x0000000400067825 */ /* 0x002fca00078e0206 */
[----:B0-----:R-:W3:Y:S04]  /*00c0*/  LDG.E R5, desc[UR4][R6.64] ;  /* 0x0000000406057981 */ /* 0x001ee8000c1e1900 */
[----:B------:R-:W3:Y:S01]  /*00d0*/  LDG.E R4, desc[UR4][R6.64+0x4] ;  /* 0x0000040406047981 */ /* 0x000ee2000c1e1900 */
[----:B------:R-:W-:Y:S01]  /*00e0*/  IMAD.MOV.U32 R3, RZ, RZ, R0 ;  /* 0x000000ffff037224 */ /* 0x000fe200078e0000 */
[----:B------:R-:W-:Y:S01]  /*00f0*/  BSSY.RECONVERGENT B1, `(.L_x_0) ;  /* 0x0000045000017945 */ /* 0x000fe20003800200 */
[----:B------:R-:W-:Y:S02]  /*0100*/  VIADD R0, R0, 0x8000 ;  /* 0x0000800000007836 */ /* 0x000fe40000000000 */
[----:B------:R-:W-:-:S03]  /*0110*/  IMAD.MOV.U32 R2, RZ, RZ, RZ ;  /* 0x000000ffff027224 */ /* 0x000fc600078e00ff */
[----:B--2---:R-:W-:Y:S02]  /*0120*/  ISETP.GE.AND P1, PT, R0, UR6, PT ;  /* 0x0000000600007c0c */ /* 0x004fe4000bf26270 */
[----:B---3--:R-:W-:-:S13]  /*0130*/  ISETP.GE.AND P0, PT, R5, R4, PT ;  /* 0x000000040500720c */ /* 0x008fda0003f06270 */
[----:B------:R-:W-:Y:S05]  /*0140*/  @P0 BRA `(.L_x_1) ;  /* 0x0000000000fc0947 */ /* 0x000fea0003800000 */
[----:B------:R-:W-:-:S07]  /*0150*/  HFMA2 R2, -RZ, RZ, 0, 0 ;  /* 0x00000000ff027431 */ /* 0x000fce00000001ff */
.L_x_9:
[----:B------:R-:W0:Y:S08]  /*0160*/  LDC.64 R6, c[0x0][0x380] ;  /* 0x0000e000ff067b82 */ /* 0x000e300000000a00 */
[----:B------:R-:W1:Y:S01]  /*0170*/  LDC.64 R8, c[0x0][0x398] ;  /* 0x0000e600ff087b82 */ /* 0x000e620000000a00 */
[----:B0-----:R-:W-:-:S06]  /*0180*/  IMAD.WIDE R6, R5, 0x4, R6 ;  /* 0x0000000405067825 */ /* 0x001fcc00078e0206 */
[----:B------:R-:W1:Y:S02]  /*0190*/  LDG.E R7, desc[UR4][R6.64] ;  /* 0x0000000406077981 */ /* 0x000e64000c1e1900 */
[----:B-1----:R-:W-:-:S05]  /*01a0*/  IMAD.WIDE R8, R7, 0x4, R8 ;  /* 0x0000000407087825 */ /* 0x002fca00078e0208 */
[----:B------:R-:W2:Y:S04]  /*01b0*/  LDG.E R10, desc[UR4][R8.64] ;  /* 0x00000004080a7981 */ /* 0x000ea8000c1e1900 */
[----:B------:R-:W2:Y:S01]  /*01c0*/  LDG.E R11, desc[UR4][R8.64+0x4] ;  /* 0x00000404080b7981 */ /* 0x000ea2000c1e1900 */
[----:B------:R-:W-:Y:S01]  /*01d0*/  VIADD R5, R5, 0x1 ;  /* 0x0000000105057836 */ /* 0x000fe20000000000 */
[----:B------:R-:W-:Y:S04]  /*01e0*/  BSSY.RECONVERGENT B0, `(.L_x_2) ;  /* 0x0000034000007945 */ /* 0x000fe80003800200 */
[----:B------:R-:W-:-:S02]  /*01f0*/  ISETP.GE.AND P2, PT, R5, R4, PT ;  /* 0x000000040500720c */ /* 0x000fc40003f46270 */
[----:B--2---:R-:W-:-:S13]  /*0200*/  ISETP.GE.AND P0, PT, R10, R11, PT ;  /* 0x0000000b0a00720c */ /* 0x004fda0003f06270 */
[----:B------:R-:W-:Y:S05]  /*0210*/  @P0 BRA `(.L_x_3) ;  /* 0x0000000000c00947 */ /* 0x000fea0003800000 */
[----:B------:R-:W-:Y:S01]  /*0220*/  IMAD.IADD R6, R11, 0x1, -R10 ;  /* 0x000000010b067824 */ /* 0x000fe200078e0a0a */
[----:B------:R-:W-:Y:S01]  /*0230*/  BSSY.RECONVERGENT B2, `(.L_x_4) ;  /* 0x000001a000027945 */ /* 0x000fe20003800200 */
[----:B------:R-:W-:Y:S01]  /*0240*/  HFMA2 R7, -RZ, RZ, 0, 0 ;  /* 0x00000000ff077431 */ /* 0x000fe200000001ff */
[----:B------:R-:W-:Y:S02]  /*0250*/  PLOP3.LUT P0, PT, PT, PT, PT, 0x80, 0x8 ;  /* 0x000000000008781c */ /* 0x000fe40003f0f070 */
[----:B------:R-:W-:-:S13]  /*0260*/  ISETP.GT.AND P3, PT, R6, 0x3, PT ;  /* 0x000000030600780c */ /* 0x000fda0003f64270 */
[----:B------:R-:W-:Y:S05]  /*0270*/  @!P3 BRA `(.L_x_5) ;  /* 0x000000000054b947 */ /* 0x000fea0003800000 */
[----:B------:R-:W-:Y:S01]  /*0280*/  PLOP3.LUT P0, PT, PT, PT, PT, 0x8, 0x80 ;  /* 0x000000000080781c */ /* 0x000fe20003f0e170 */
[----:B------:R-:W-:-:S12]  /*0290*/  VIADD R13, R11, 0xfffffffd ;  /* 0xfffffffd0b0d7836 */ /* 0x000fd80000000000 */
.L_x_6:
[C---:B------:R-:W-:Y:S01]  /*02a0*/  ISETP.GT.AND P3, PT, R2.reuse, R7, PT ;  /* 0x000000070200720c */ /* 0x040fe20003f64270 */
[----:B------:R-:W-:Y:S01]  /*02b0*/  VIADD R6, R2, 0x1 ;  /* 0x0000000102067836 */ /* 0x000fe20000000000 */
[----:B------:R-:W-:Y:S01]  /*02c0*/  IADD3 R9, PT, PT, R7, 0x1, RZ ;  /* 0x0000000107097810 */ /* 0x000fe20007ffe0ff */
[----:B------:R-:W-:-:S05]  /*02d0*/  VIADD R10, R10, 0x4 ;  /* 0x000000040a0a7836 */ /* 0x000fca0000000000 */
[----:B------:R-:W-:-:S05]  /*02e0*/  ISETP.GE.AND P4, PT, R10, R13, PT ;  /* 0x0000000d0a00720c */ /* 0x000fca0003f86270 */
[----:B------:R-:W-:-:S04]  /*02f0*/  @P3 IMAD.MOV R6, RZ, RZ, R2 ;  /* 0x000000ffff063224 */ /* 0x000fc800078e0202 */
[C---:B------:R-:W-:Y:S01]  /*0300*/  VIADD R2, R6.reuse, 0x1 ;  /* 0x0000000106027836 */ /* 0x040fe20000000000 */
[----:B------:R-:W-:Y:S02]  /*0310*/  ISETP.GT.AND P3, PT, R6, R9, PT ;  /* 0x000000090600720c */ /* 0x000fe40003f64270 */
[----:B------:R-:W-:-:S11]  /*0320*/  IADD3 R9, PT, PT, R7, 0x2, RZ ;  /* 0x0000000207097810 */ /* 0x000fd60007ffe0ff */
[----:B------:R-:W-:-:S04]  /*0330*/  @P3 IMAD.MOV R2, RZ, RZ, R6 ;  /* 0x000000ffff023224 */ /* 0x000fc800078e0206 */
[C---:B------:R-:W-:Y:S01]  /*0340*/  VIADD R6, R2.reuse, 0x1 ;  /* 0x0000000102067836 */ /* 0x040fe20000000000 */
[----:B------:R-:W-:Y:S02]  /*0350*/  ISETP.GT.AND P3, PT, R2, R9, PT ;  /* 0x000000090200720c */ /* 0x000fe40003f64270 */
[C---:B------:R-:W-:Y:S01]  /*0360*/  IADD3 R9, PT, PT, R7.reuse, 0x3, RZ ;  /* 0x0000000307097810 */ /* 0x040fe20007ffe0ff */
[----:B------:R-:W-:-:S10]  /*0370*/  VIADD R7, R7, 0x4 ;  /* 0x0000000407077836 */ /* 0x000fd40000000000 */
[----:B------:R-:W-:-:S05]  /*0380*/  @P3 IMAD.MOV R6, RZ, RZ, R2 ;  /* 0x000000ffff063224 */ /* 0x000fca00078e0202 */
[C---:B------:R-:W-:Y:S02]  /*0390*/  ISETP.GT.AND P3, PT, R6.reuse, R9, PT ;  /* 0x000000090600720c */ /* 0x040fe40003f64270 */
[----:B------:R-:W-:-:S11]  /*03a0*/  IADD3 R2, PT, PT, R6, 0x1, RZ ;  /* 0x0000000106027810 */ /* 0x000fd60007ffe0ff */
[----:B------:R-:W-:Y:S01]  /*03b0*/  @P3 IMAD.MOV R2, RZ, RZ, R6 ;  /* 0x000000ffff023224 */ /* 0x000fe200078e0206 */
[----:B------:R-:W-:Y:S06]  /*03c0*/  @!P4 BRA `(.L_x_6) ;  /* 0xfffffffc00b4c947 */ /* 0x000fec000383ffff */
.L_x_5:
[----:B------:R-:W-:Y:S05]  /*03d0*/  BSYNC.RECONVERGENT B2 ;  /* 0x0000000000027941 */ /* 0x000fea0003800200 */
.L_x_4:
[----:B------:R-:W-:Y:S01]  /*03e0*/  IADD3 R6, PT, PT, R11, -R10, RZ ;  /* 0x8000000a0b067210 */ /* 0x000fe20007ffe0ff */
[----:B------:R-:W-:Y:S03]  /*03f0*/  BSSY.RECONVERGENT B2, `(.L_x_7) ;  /* 0x000000d000027945 */ /* 0x000fe60003800200 */
[----:B------:R-:W-:-:S13]  /*0400*/  ISETP.GT.AND P3, PT, R6, 0x1, PT ;  /* 0x000000010600780c */ /* 0x000fda0003f64270 */
[----:B------:R-:W-:Y:S05]  /*0410*/  @!P3 BRA `(.L_x_8) ;  /* 0x000000000028b947 */ /* 0x000fea0003800000 */
[C---:B------:R-:W-:Y:S01]  /*0420*/  ISETP.GT.AND P0, PT, R2.reuse, R7, PT ;  /* 0x000000070200720c */ /* 0x040fe20003f04270 */
[----:B------:R-:W-:Y:S02]  /*0430*/  VIADD R6, R2, 0x1 ;  /* 0x0000000102067836 */ /* 0x000fe40000000000 */
[C---:B------:R-:W-:Y:S02]  /*0440*/  VIADD R9, R7.reuse, 0x1 ;  /* 0x0000000107097836 */ /* 0x040fe40000000000 */
[----:B------:R-:W-:Y:S02]  /*0450*/  VIADD R10, R10, 0x2 ;  /* 0x000000020a0a7836 */ /* 0x000fe40000000000 */
[----:B------:R-:W-:-:S06]  /*0460*/  VIADD R7, R7, 0x2 ;  /* 0x0000000207077836 */ /* 0x000fcc0000000000 */
[----:B------:R-:W-:Y:S02]  /*0470*/  @P0 IADD3 R6, PT, PT, R2, RZ, RZ ;  /* 0x000000ff02060210 */ /* 0x000fe40007ffe0ff */
[----:B------:R-:W-:Y:S02]  /*0480*/  PLOP3.LUT P0, PT, PT, PT, PT, 0x8, 0x80 ;  /* 0x000000000080781c */ /* 0x000fe40003f0e170 */
[C---:B------:R-:W-:Y:S01]  /*0490*/  ISETP.GT.AND P3, PT, R6.reuse, R9, PT ;  /* 0x000000090600720c */ /* 0x040fe20003f64270 */
[----:B------:R-:W-:-:S12]  /*04a0*/  VIADD R2, R6, 0x1 ;  /* 0x0000000106027836 */ /* 0x000fd80000000000 */
[----:B------:R-:W-:-:S07]  /*04b0*/  @P3 IADD3 R2, PT, PT, R6, RZ, RZ ;  /* 0x000000ff06023210 */ /* 0x000fce0007ffe0ff */
.L_x_8:
[----:B------:R-:W-:Y:S05]  /*04c0*/  BSYNC.RECONVERGENT B2 ;  /* 0x0000000000027941 */ /* 0x000fea0003800200 */
.L_x_7:
[----:B------:R-:W-:-:S04]  /*04d0*/  ISETP.LT.OR P0, PT, R10, R11, P0 ;  /* 0x0000000b0a00720c */ /* 0x000fc80000701670 */
[----:B------:R-:W-:-:S09]  /*04e0*/  ISETP.GT.AND P3, PT, R2, R7, P0 ;  /* 0x000000070200720c */ /* 0x000fd20000764270 */
[----:B------:R-:W-:-:S04]  /*04f0*/  @P0 VIADD R6, R2, 0x1 ;  /* 0x0000000102060836 */ /* 0x000fc80000000000 */
[----:B------:R-:W-:-:S05]  /*0500*/  @P3 IADD3 R6, PT, PT, R2, RZ, RZ ;  /* 0x000000ff02063210 */ /* 0x000fca0007ffe0ff */
[----:B------:R-:W-:-:S07]  /*0510*/  @P0 IMAD.MOV.U32 R2, RZ, RZ, R6 ;  /* 0x000000ffff020224 */ /* 0x000fce00078e0006 */
.L_x_3:
[----:B------:R-:W-:Y:S05]  /*0520*/  BSYNC.RECONVERGENT B0 ;  /* 0x0000000000007941 */ /* 0x000fea0003800200 */
.L_x_2:
[----:B------:R-:W-:Y:S05]  /*0530*/  @!P2 BRA `(.L_x_9) ;  /* 0xfffffffc0008a947 */ /* 0x000fea000383ffff */
.L_x_1:
[----:B------:R-:W-:Y:S05]  /*0540*/  BSYNC.RECONVERGENT B1 ;  /* 0x0000000000017941 */ /* 0x000fea0003800200 */
.L_x_0:
[----:B------:R-:W0:Y:S02]  /*0550*/  LDC.64 R4, c[0x0][0x3a8] ;  /* 0x0000ea00ff047b82 */ /* 0x000e240000000a00 */
[----:B0-----:R-:W-:-:S05]  /*0560*/  IMAD.WIDE R4, R3, 0x4, R4 ;  /* 0x0000000403047825 */ /* 0x001fca00078e0204 */
[----:B------:R-:W2:Y:S02]  /*0570*/  LDG.E R3, desc[UR4][R4.64] ;  /* 0x0000000404037981 */ /* 0x000ea4000c1e1900 */
[----:B--2---:R-:W-:-:S05]  /*0580*/  IADD3 R3, PT, PT, R3, R2, RZ ;  /* 0x0000000203037210 */ /* 0x004fca0007ffe0ff */
[----:B------:R1:W-:Y:S01]  /*0590*/  STG.E desc[UR4][R4.64], R3 ;  /* 0x0000000304007986 */ /* 0x0003e2000c101904 */
[----:B------:R-:W-:Y:S05]  /*05a0*/  @!P1 BRA `(.L_x_10) ;  /* 0xfffffff800b89947 */ /* 0x000fea000383ffff */
[----:B------:R-:W-:Y:S05]  /*05b0*/  EXIT ;  /* 0x000000000000794d */ /* 0x000fea0003800000 */
.L_x_11:
[----:B------:R-:W-:-:S00]  /*05c0*/  BRA `(.L_x_11) ;  /* 0xfffffffc00fc7947 */ /* 0x000fc0000383ffff */
[----:B------:R-:W-:-:S00]  /*05d0*/  NOP ;  /* 0x0000000000007918 */ /* 0x000fc00000000000 */
        /* <DEDUP_REMOVED lines=10> */
.L_x_28:


//--------------------- .text._Z15multiply_matrixPiS_S_S_S_S_iS_S_S_ --------------------------
	.section	.text._Z15multiply_matrixPiS_S_S_S_S_iS_S_S_,"ax",@progbits
	.align	128
        .global         _Z15multiply_matrixPiS_S_S_S_S_iS_S_S_
        .type           _Z15multiply_matrixPiS_S_S_S_S_iS_S_S_,@function
        .size           _Z15multiply_matrixPiS_S_S_S_S_iS_S_S_,(.L_x_29 - _Z15multiply_matrixPiS_S_S_S_S_iS_S_S_)
        .other          _Z15multiply_matrixPiS_S_S_S_S_iS_S_S_,@"STO_CUDA_ENTRY STV_DEFAULT"
_Z15multiply_matrixPiS_S_S_S_S_iS_S_S_:
.text._Z15multiply_matrixPiS_S_S_S_S_iS_S_S_:
        /* <DEDUP_REMOVED lines=9> */
.L_x_19:
[----:B0-----:R-:W1:Y:S01]  /*0090*/  LDC.64 R8, c[0x0][0x388] ;  /* 0x0000e200ff087b82 */ /* 0x001e620000000a00 */
[----:B------:R-:W2:Y:S01]  /*00a0*/  LDCU UR6, c[0x0][0x3b0] ;  /* 0x00007600ff0677ac */ /* 0x000ea20008000800 */
[----:B-1----:R-:W-:-:S05]  /*00b0*/  IMAD.WIDE R8, R0, 0x4, R8 ;  /* 0x0000000400087825 */ /* 0x002fca00078e0208 */
[----:B0-----:R-:W3:Y:S04]  /*00c0*/  LDG.E R18, desc[UR4][R8.64] ;  /* 0x0000000408127981 */ /* 0x001ee8000c1e1900 */
[----:B------:R-:W3:Y:S01]  /*00d0*/  LDG.E R3, desc[UR4][R8.64+0x4] ;  /* 0x0000040408037981 */ /* 0x000ee2000c1e1900 */
[----:B------:R-:W-:Y:S01]  /*00e0*/  MOV R5, R0 ;  /* 0x0000000000057202 */ /* 0x000fe20000000f00 */
[----:B------:R-:W-:Y:S01]  /*00f0*/  BSSY.RECONVERGENT B0, `(.L_x_12) ;  /* 0x0000039000007945 */ /* 0x000fe20003800200 */
[----:B------:R-:W-:-:S04]  /*0100*/  IADD3 R0, PT, PT, R0, 0x8000, RZ ;  /* 0x0000800000007810 */ /* 0x000fc80007ffe0ff */
[----:B--2---:R-:W-:Y:S02]  /*0110*/  ISETP.GE.AND P0, PT, R0, UR6, PT ;  /* 0x0000000600007c0c */ /* 0x004fe4000bf06270 */
[----:B---3--:R-:W-:-:S13]  /*0120*/  ISETP.GE.AND P1, PT, R18, R3, PT ;  /* 0x000000031200720c */ /* 0x008fda0003f26270 */
[----:B------:R-:W-:Y:S05]  /*0130*/  @P1 BRA `(.L_x_13) ;  /* 0x0000000000d01947 */ /* 0x000fea0003800000 */
[----:B------:R-:W0:Y:S01]  /*0140*/  LDC.64 R6, c[0x0][0x3b8] ;  /* 0x0000ee00ff067b82 */ /* 0x000e220000000a00 */
[----:B------:R-:W-:Y:S02]  /*0150*/  HFMA2 R19, -RZ, RZ, 0, 0 ;  /* 0x00000000ff137431 */ /* 0x000fe400000001ff */
[----:B------:R-:W-:Y:S02]  /*0160*/  IMAD.MOV.U32 R11, RZ, RZ, R3 ;  /* 0x000000ffff0b7224 */ /* 0x000fe400078e0003 */
[----:B0-----:R-:W-:-:S07]  /*0170*/  IMAD.WIDE R6, R5, 0x4, R6 ;  /* 0x0000000405067825 */ /* 0x001fce00078e0206 */
.L_x_18:
[----:B0-----:R-:W0:Y:S08]  /*0180*/  LDC.64 R2, c[0x0][0x380] ;  /* 0x0000e000ff027b82 */ /* 0x001e300000000a00 */
[----:B------:R-:W1:Y:S01]  /*0190*/  LDC.64 R4, c[0x0][0x398] ;  /* 0x0000e600ff047b82 */ /* 0x000e620000000a00 */
[----:B0-----:R-:W-:-:S06]  /*01a0*/  IMAD.WIDE R2, R18, 0x4, R2 ;  /* 0x0000000412027825 */ /* 0x001fcc00078e0202 */
[----:B------:R-:W1:Y:S02]  /*01b0*/  LDG.E R3, desc[UR4][R2.64] ;  /* 0x0000000402037981 */ /* 0x000e64000c1e1900 */
[----:B-1----:R-:W-:-:S05]  /*01c0*/  IMAD.WIDE R4, R3, 0x4, R4 ;  /* 0x0000000403047825 */ /* 0x002fca00078e0204 */
[----:B------:R-:W2:Y:S04]  /*01d0*/  LDG.E R21, desc[UR4][R4.64] ;  /* 0x0000000404157981 */ /* 0x000ea8000c1e1900 */
[----:B------:R-:W2:Y:S01]  /*01e0*/  LDG.E R10, desc[UR4][R4.64+0x4] ;  /* 0x00000404040a7981 */ /* 0x000ea2000c1e1900 */
[----:B------:R-:W-:Y:S01]  /*01f0*/  BSSY.RECONVERGENT B1, `(.L_x_14) ;  /* 0x0000025000017945 */ /* 0x000fe20003800200 */
[----:B--2---:R-:W-:-:S13]  /*0200*/  ISETP.GE.AND P1, PT, R21, R10, PT ;  /* 0x0000000a1500720c */ /* 0x004fda0003f26270 */
[----:B------:R-:W-:Y:S05]  /*0210*/  @P1 BRA `(.L_x_15) ;  /* 0x0000000000881947 */ /* 0x000fea0003800000 */
[----:B------:R-:W0:Y:S01]  /*0220*/  LDC.64 R10, c[0x0][0x3a0] ;  /* 0x0000e800ff0a7b82 */ /* 0x000e220000000a00 */
[----:B------:R-:W-:Y:S01]  /*0230*/  BSSY.RECONVERGENT B2, `(.L_x_16) ;  /* 0x000001f000027945 */ /* 0x000fe20003800200 */
[----:B------:R-:W-:-:S06]  /*0240*/  MOV R20, RZ ;  /* 0x000000ff00147202 */ /* 0x000fcc0000000f00 */
[----:B------:R-:W1:Y:S01]  /*0250*/  LDC.64 R2, c[0x0][0x3a8] ;  /* 0x0000ea00ff027b82 */ /* 0x000e620000000a00 */
[----:B0-----:R-:W-:-:S07]  /*0260*/  IMAD.WIDE R10, R18, 0x4, R10 ;  /* 0x00000004120a7825 */ /* 0x001fce00078e020a */
.L_x_17:
[----:B------:R-:W-:Y:S01]  /*0270*/  ISETP.GT.AND P1, PT, R19, R20, PT ;  /* 0x000000141300720c */ /* 0x000fe20003f24270 */
[C---:B-1----:R-:W-:Y:S01]  /*0280*/  IMAD.WIDE R28, R21.reuse, 0x4, R2 ;  /* 0x00000004151c7825 */ /* 0x042fe200078e0202 */
[----:B------:R-:W2:Y:S01]  /*0290*/  LDG.E R27, desc[UR4][R6.64] ;  /* 0x00000004061b7981 */ /* 0x000ea2000c1e1900 */
[----:B------:R-:W0:Y:S03]  /*02a0*/  LDC.64 R14, c[0x0][0x3c0] ;  /* 0x0000f000ff0e7b82 */ /* 0x000e260000000a00 */
[----:B------:R1:W3:Y:S04]  /*02b0*/  LDG.E R22, desc[UR4][R28.64] ;  /* 0x000000041c167981 */ /* 0x0002e8000c1e1900 */
[----:B------:R-:W3:Y:S01]  /*02c0*/  LDG.E R25, desc[UR4][R10.64] ;  /* 0x000000040a197981 */ /* 0x000ee2000c1e1900 */
[----:B------:R-:W4:Y:S08]  /*02d0*/  LDC.64 R16, c[0x0][0x3c8] ;  /* 0x0000f200ff107b82 */ /* 0x000f300000000a00 */
[----:B------:R-:W1:Y:S02]  /*02e0*/  @!P1 LDC.64 R12, c[0x0][0x390] ;  /* 0x0000e400ff0c9b82 */ /* 0x000e640000000a00 */
[----:B-1----:R-:W-:-:S06]  /*02f0*/  @!P1 IMAD.WIDE R28, R21, 0x4, R12 ;  /* 0x00000004151c9825 */ /* 0x002fcc00078e020c */
[----:B------:R-:W1:Y:S01]  /*0300*/  @P1 LDC.64 R12, c[0x0][0x3c8] ;  /* 0x0000f200ff0c1b82 */ /* 0x000e620000000a00 */
[----:B------:R-:W5:Y:S01]  /*0310*/  @!P1 LDG.E R23, desc[UR4][R28.64] ;  /* 0x000000041c179981 */ /* 0x000f62000c1e1900 */
[----:B--2---:R-:W-:-:S04]  /*0320*/  IMAD.IADD R27, R27, 0x1, R20 ;  /* 0x000000011b1b7824 */ /* 0x004fc800078e0214 */
[----:B0-----:R-:W-:-:S04]  /*0330*/  @!P1 IMAD.WIDE R14, R27, 0x4, R14 ;  /* 0x000000041b0e9825 */ /* 0x001fc800078e020e */
[----:B---3--:R-:W-:Y:S02]  /*0340*/  IMAD R25, R25, R22, RZ ;  /* 0x0000001619197224 */ /* 0x008fe400078e02ff */
[----:B----4-:R-:W-:-:S04]  /*0350*/  @!P1 IMAD.WIDE R16, R27, 0x4, R16 ;  /* 0x000000041b109825 */ /* 0x010fc800078e0210 */
[----:B-1----:R-:W-:Y:S01]  /*0360*/  @P1 IMAD.WIDE R12, R27, 0x4, R12 ;  /* 0x000000041b0c1825 */ /* 0x002fe200078e020c */
[----:B-----5:R0:W-:Y:S04]  /*0370*/  @!P1 STG.E desc[UR4][R14.64], R23 ;  /* 0x000000170e009986 */ /* 0x0201e8000c101904 */
[----:B------:R0:W-:Y:S04]  /*0380*/  @!P1 STG.E desc[UR4][R16.64], R25 ;  /* 0x0000001910009986 */ /* 0x0001e8000c101904 */
[----:B------:R-:W2:Y:S02]  /*0390*/  @P1 LDG.E R22, desc[UR4][R12.64] ;  /* 0x000000040c161981 */ /* 0x000ea4000c1e1900 */
[----:B--2---:R-:W-:-:S05]  /*03a0*/  @P1 IADD3 R27, PT, PT, R25, R22, RZ ;  /* 0x00000016191b1210 */ /* 0x004fca0007ffe0ff */
[----:B------:R0:W-:Y:S04]  /*03b0*/  @P1 STG.E desc[UR4][R12.64], R27 ;  /* 0x0000001b0c001986 */ /* 0x0001e8000c101904 */
[----:B------:R-:W2:Y:S01]  /*03c0*/  LDG.E R22, desc[UR4][R4.64+0x4] ;  /* 0x0000040404167981 */ /* 0x000ea2000c1e1900 */
[----:B------:R-:W-:Y:S01]  /*03d0*/  IADD3 R21, PT, PT, R21, 0x1, RZ ;  /* 0x0000000115157810 */ /* 0x000fe20007ffe0ff */
[----:B------:R-:W-:Y:S01]  /*03e0*/  @!P1 VIADD R19, R19, 0x1 ;  /* 0x0000000113139836 */ /* 0x000fe20000000000 */
[----:B------:R-:W-:Y:S02]  /*03f0*/  IADD3 R20, PT, PT, R20, 0x1, RZ ;  /* 0x0000000114147810 */ /* 0x000fe40007ffe0ff */
[----:B--2---:R-:W-:-:S13]  /*0400*/  ISETP.GE.AND P2, PT, R21, R22, PT ;  /* 0x000000161500720c */ /* 0x004fda0003f46270 */
[----:B0-----:R-:W-:Y:S05]  /*0410*/  @!P2 BRA `(.L_x_17) ;  /* 0xfffffffc0094a947 */ /* 0x001fea000383ffff */
[----:B------:R-:W-:Y:S05]  /*0420*/  BSYNC.RECONVERGENT B2 ;  /* 0x0000000000027941 */ /* 0x000fea0003800200 */
.L_x_16:
[----:B------:R0:W5:Y:S02]  /*0430*/  LDG.E R11, desc[UR4][R8.64+0x4] ;  /* 0x00000404080b7981 */ /* 0x000164000c1e1900 */
.L_x_15:
[----:B------:R-:W-:Y:S05]  /*0440*/  BSYNC.RECONVERGENT B1 ;  /* 0x0000000000017941 */ /* 0x000fea0003800200 */
.L_x_14:
[----:B------:R-:W-:-:S04]  /*0450*/  IADD3 R18, PT, PT, R18, 0x1, RZ ;  /* 0x0000000112127810 */ /* 0x000fc80007ffe0ff */
[----:B-----5:R-:W-:-:S13]  /*0460*/  ISETP.GE.AND P1, PT, R18, R11, PT ;  /* 0x0000000b1200720c */ /* 0x020fda0003f26270 */
[----:B------:R-:W-:Y:S05]  /*0470*/  @!P1 BRA `(.L_x_18) ;  /* 0xfffffffc00409947 */ /* 0x000fea000383ffff */
.L_x_13:
[----:B------:R-:W-:Y:S05]  /*0480*/  BSYNC.RECONVERGENT B0 ;  /* 0x0000000000007941 */ /* 0x000fea0003800200 */
.L_x_12:
[----:B------:R-:W-:Y:S05]  /*0490*/  @!P0 BRA `(.L_x_19) ;  /* 0xfffffff800fc8947 */ /* 0x000fea000383ffff */
[----:B------:R-:W-:Y:S05]  /*04a0*/  EXIT ;  /* 0x000000000000794d */ /* 0x000fea0003800000 */
.L_x_20:
        /* <DEDUP_REMOVED lines=13> */
.L_x_29:


//--------------------- .text._Z23find_result_from_matrixPiS_S_iS_i --------------------------
	.section	.text._Z23find_result_from_matrixPiS_S_iS_i,"ax",@progbits
	.align	128
        .global         _Z23find_result_from_matrixPiS_S_iS_i
        .type           _Z23find_result_from_matrixPiS_S_iS_i,@function
        .size           _Z23find_result_from_matrixPiS_S_iS_i,(.L_x_30 - _Z23find_result_from_matrixPiS_S_iS_i)
        .other          _Z23find_result_from_matrixPiS_S_iS_i,@"STO_CUDA_ENTRY STV_DEFAULT"
_Z23find_result_from_matrixPiS_S_iS_i:
.text._Z23find_result_from_matrixPiS_S_iS_i:
        /* <DEDUP_REMOVED lines=8> */
[----:B------:R-:W0:Y:S01]  /*0080*/  LDC R10, c[0x0][0x3a8] ;  /* 0x0000ea00ff0a7b82 */ /* 0x000e220000000800 */
[----:B------:R-:W1:Y:S02]  /*0090*/  LDCU.64 UR4, c[0x0][0x358] ;  /* 0x00006b00ff0477ac */ /* 0x000e640008000a00 */
[----:B01----:R-:W-:-:S07]  /*00a0*/  IMAD.SHL.U32 R10, R10, 0x2, RZ ;  /* 0x000000020a0a7824 */ /* 0x003fce00078e00ff */
.L_x_26:
[----:B0-----:R-:W0:Y:S08]  /*00b0*/  LDC.64 R2, c[0x0][0x3a0] ;  /* 0x0000e800ff027b82 */ /* 0x001e300000000a00 */
[----:B-1----:R-:W1:Y:S01]  /*00c0*/  LDC.64 R4, c[0x0][0x388] ;  /* 0x0000e200ff047b82 */ /* 0x002e620000000a00 */
[----:B0-----:R-:W-:-:S05]  /*00d0*/  IMAD.WIDE R2, R0, 0x4, R2 ;  /* 0x0000000400027825 */ /* 0x001fca00078e0202 */
[----:B------:R0:W-:Y:S01]  /*00e0*/  STG.E desc[UR4][R2.64], RZ ;  /* 0x000000ff02007986 */ /* 0x0001e2000c101904 */
[----:B-1----:R-:W-:-:S05]  /*00f0*/  IMAD.WIDE R4, R0, 0x4, R4 ;  /* 0x0000000400047825 */ /* 0x002fca00078e0204 */
[----:B------:R-:W2:Y:S04]  /*0100*/  LDG.E R11, desc[UR4][R4.64] ;  /* 0x00000004040b7981 */ /* 0x000ea8000c1e1900 */
[----:B------:R-:W2:Y:S01]  /*0110*/  LDG.E R12, desc[UR4][R4.64+0x4] ;  /* 0x00000404040c7981 */ /* 0x000ea2000c1e1900 */
[----:B------:R-:W-:Y:S01]  /*0120*/  BSSY.RECONVERGENT B0, `(.L_x_21) ;  /* 0x000002b000007945 */ /* 0x000fe20003800200 */
[----:B--2---:R-:W-:-:S13]  /*0130*/  ISETP.GE.AND P0, PT, R11, R12, PT ;  /* 0x0000000c0b00720c */ /* 0x004fda0003f06270 */
[----:B0-----:R-:W-:Y:S05]  /*0140*/  @P0 BRA `(.L_x_22) ;  /* 0x0000000000a00947 */ /* 0x001fea0003800000 */
[----:B------:R-:W0:Y:S01]  /*0150*/  LDC.64 R6, c[0x0][0x380] ;  /* 0x0000e000ff067b82 */ /* 0x000e220000000a00 */
[----:B------:R-:W-:-:S07]  /*0160*/  IMAD.MOV.U32 R14, RZ, RZ, R12 ;  /* 0x000000ffff0e7224 */ /* 0x000fce00078e000c */
[----:B------:R-:W1:Y:S02]  /*0170*/  LDC.64 R8, c[0x0][0x390] ;  /* 0x0000e400ff087b82 */ /* 0x000e640000000a00 */
.L_x_25:
[----:B0-----:R-:W-:-:S06]  /*0180*/  IMAD.WIDE R12, R11, 0x4, R6 ;  /* 0x000000040b0c7825 */ /* 0x001fcc00078e0206 */
[----:B------:R-:W2:Y:S01]  /*0190*/  LDG.E R13, desc[UR4][R12.64] ;  /* 0x000000040c0d7981 */ /* 0x000ea2000c1e1900 */
[----:B------:R-:W-:Y:S01]  /*01a0*/  BSSY.RECONVERGENT B1, `(.L_x_23) ;  /* 0x000001f000017945 */ /* 0x000fe20003800200 */
[----:B--2---:R-:W-:-:S13]  /*01b0*/  ISETP.NE.AND P0, PT, R13, R0, PT ;  /* 0x000000000d00720c */ /* 0x004fda0003f05270 */
[----:B------:R-:W-:Y:S05]  /*01c0*/  @P0 BRA `(.L_x_24) ;  /* 0x0000000000700947 */ /* 0x000fea0003800000 */
[----:B-1----:R-:W-:-:S06]  /*01d0*/  IMAD.WIDE R14, R11, 0x4, R8 ;  /* 0x000000040b0e7825 */ /* 0x002fcc00078e0208 */
[----:B------:R-:W2:Y:S01]  /*01e0*/  LDG.E R15, desc[UR4][R14.64] ;  /* 0x000000040e0f7981 */ /* 0x000ea2000c1e1900 */
[-C--:B------:R-:W-:Y:S02]  /*01f0*/  IABS R17, R10.reuse ;  /* 0x0000000a00117213 */ /* 0x080fe40000000000 */
[----:B------:R-:W-:Y:S02]  /*0200*/  IABS R20, R10 ;  /* 0x0000000a00147213 */ /* 0x000fe40000000000 */
[----:B------:R-:W0:Y:S08]  /*0210*/  I2F.RP R16, R17 ;  /* 0x0000001100107306 */ /* 0x000e300000209400 */
[----:B0-----:R-:W0:Y:S02]  /*0220*/  MUFU.RCP R16, R16 ;  /* 0x0000001000107308 */ /* 0x001e240000001000 */
[----:B0-----:R-:W-:Y:S01]  /*0230*/  IADD3 R12, PT, PT, R16, 0xffffffe, RZ ;  /* 0x0ffffffe100c7810 */ /* 0x001fe20007ffe0ff */
[----:B------:R-:W-:-:S05]  /*0240*/  IMAD.MOV R16, RZ, RZ, -R20 ;  /* 0x000000ffff107224 */ /* 0x000fca00078e0a14 */
[----:B------:R0:W1:Y:S02]  /*0250*/  F2I.FTZ.U32.TRUNC.NTZ R13, R12 ;  /* 0x0000000c000d7305 */ /* 0x000064000021f000 */
[----:B0-----:R-:W-:Y:S02]  /*0260*/  HFMA2 R12, -RZ, RZ, 0, 0 ;  /* 0x00000000ff0c7431 */ /* 0x001fe400000001ff */
[----:B-1----:R-:W-:-:S04]  /*0270*/  IMAD.MOV R18, RZ, RZ, -R13 ;  /* 0x000000ffff127224 */ /* 0x002fc800078e0a0d */
[----:B------:R-:W-:-:S04]  /*0280*/  IMAD R19, R18, R17, RZ ;  /* 0x0000001112137224 */ /* 0x000fc800078e02ff */
[----:B------:R-:W-:Y:S01]  /*0290*/  IMAD.HI.U32 R13, R13, R19, R12 ;  /* 0x000000130d0d7227 */ /* 0x000fe200078e000c */
[----:B--2---:R-:W-:Y:S02]  /*02a0*/  IABS R14, R15 ;  /* 0x0000000f000e7213 */ /* 0x004fe40000000000 */
[----:B------:R-:W-:-:S03]  /*02b0*/  LOP3.LUT R15, R15, R10, RZ, 0x3c, !PT ;  /* 0x0000000a0f0f7212 */ /* 0x000fc600078e3cff */
[----:B------:R-:W-:Y:S01]  /*02c0*/  IMAD.HI.U32 R13, R13, R14, RZ ;  /* 0x0000000e0d0d7227 */ /* 0x000fe200078e00ff */
[----:B------:R-:W-:-:S03]  /*02d0*/  ISETP.GE.AND P1, PT, R15, RZ, PT ;  /* 0x000000ff0f00720c */ /* 0x000fc60003f26270 */
[----:B------:R-:W-:-:S05]  /*02e0*/  IMAD R12, R13, R16, R14 ;  /* 0x000000100d0c7224 */ /* 0x000fca00078e020e */
[----:B------:R-:W-:-:S13]  /*02f0*/  ISETP.GT.U32.AND P2, PT, R17, R12, PT ;  /* 0x0000000c1100720c */ /* 0x000fda0003f44070 */
[----:B------:R-:W-:Y:S01]  /*0300*/  @!P2 IMAD.IADD R12, R12, 0x1, -R17 ;  /* 0x000000010c0ca824 */ /* 0x000fe200078e0a11 */
[----:B------:R-:W-:Y:S02]  /*0310*/  @!P2 IADD3 R13, PT, PT, R13, 0x1, RZ ;  /* 0x000000010d0da810 */ /* 0x000fe40007ffe0ff */
[----:B------:R-:W-:Y:S02]  /*0320*/  ISETP.NE.AND P2, PT, R10, RZ, PT ;  /* 0x000000ff0a00720c */ /* 0x000fe40003f45270 */
[----:B------:R-:W-:-:S13]  /*0330*/  ISETP.GE.U32.AND P0, PT, R12, R17, PT ;  /* 0x000000110c00720c */ /* 0x000fda0003f06070 */
[----:B------:R-:W-:-:S05]  /*0340*/  @P0 VIADD R13, R13, 0x1 ;  /* 0x000000010d0d0836 */ /* 0x000fca0000000000 */
[----:B------:R-:W-:Y:S02]  /*0350*/  @!P1 IADD3 R13, PT, PT, -R13, RZ, RZ ;  /* 0x000000ff0d0d9210 */ /* 0x000fe40007ffe1ff */
[----:B------:R-:W-:-:S05]  /*0360*/  @!P2 LOP3.LUT R13, RZ, R10, RZ, 0x33, !PT ;  /* 0x0000000aff0da212 */ /* 0x000fca00078e33ff */
[----:B------:R0:W-:Y:S04]  /*0370*/  STG.E desc[UR4][R2.64], R13 ;  /* 0x0000000d02007986 */ /* 0x0001e8000c101904 */
[----:B------:R0:W5:Y:S02]  /*0380*/  LDG.E R14, desc[UR4][R4.64+0x4] ;  /* 0x00000404040e7981 */ /* 0x000164000c1e1900 */
.L_x_24:
[----:B------:R-:W-:Y:S05]  /*0390*/  BSYNC.RECONVERGENT B1 ;  /* 0x0000000000017941 */ /* 0x000fea0003800200 */
.L_x_23:
[----:B------:R-:W-:-:S05]  /*03a0*/  VIADD R11, R11, 0x1 ;  /* 0x000000010b0b7836 */ /* 0x000fca0000000000 */
[----:B-----5:R-:W-:-:S13]  /*03b0*/  ISETP.GE.AND P0, PT, R11, R14, PT ;  /* 0x0000000e0b00720c */ /* 0x020fda0003f06270 */
[----:B------:R-:W-:Y:S05]  /*03c0*/  @!P0 BRA `(.L_x_25) ;  /* 0xfffffffc006c8947 */ /* 0x000fea000383ffff */
.L_x_22:
[----:B------:R-:W-:Y:S05]  /*03d0*/  BSYNC.RECONVERGENT B0 ;  /* 0x0000000000007941 */ /* 0x000fea0003800200 */
.L_x_21:
[----:B------:R-:W2:Y:S01]  /*03e0*/  LDCU UR6, c[0x0][0x398] ;  /* 0x00007300ff0677ac */ /* 0x000ea20008000800 */
[----:B------:R-:W-:-:S04]  /*03f0*/  IADD3 R0, PT, PT, R0, 0x8000, RZ ;  /* 0x0000800000007810 */ /* 0x000fc80007ffe0ff */
[----:B--2---:R-:W-:-:S13]  /*0400*/  ISETP.GE.AND P0, PT, R0, UR6, PT ;  /* 0x0000000600007c0c */ /* 0x004fda000bf06270 */
[----:B------:R-:W-:Y:S05]  /*0410*/  @!P0 BRA `(.L_x_26) ;  /* 0xfffffffc00248947 */ /* 0x000fea000383ffff */
[----:B------:R-:W-:Y:S05]  /*0420*/  EXIT ;  /* 0x000000000000794d */ /* 0x000fea0003800000 */
.L_x_27:
        /* <DEDUP_REMOVED lines=13> */
.L_x_30:


//--------------------- .nv.shared.reserved.0     --------------------------
	.section	.nv.shared.reserved.0,"aw",@nobits
	.weak		__nv_reservedSMEM_offset_0_alias
	.size		__nv_reservedSMEM_offset_0_alias, 0, 64
	.other		__nv_reservedSMEM_offset_0_alias,@"STO_CUDA_RESERVED_SHARED STV_DEFAULT"
__nv_reservedSMEM_offset_0_alias:
	.zero		0
	.zero		64


//--------------------- .nv.constant0._Z20find_required_memoryPiS_S_S_iS_ --------------------------
	.section	.nv.constant0._Z20find_required_memoryPiS_S_S_iS_,"a",@progbits
	.sectionflags	@""
	.align	4
.nv.constant0._Z20find_required_memoryPiS_S_S_iS_:
	.zero		944


//--------------------- .nv.constant0._Z15multiply_matrixPiS_S_S_S_S_iS_S_S_ --------------------------
	.section	.nv.constant0._Z15multiply_matrixPiS_S_S_S_S_iS_S_S_,"a",@progbits
	.sectionflags	@""
	.align	4
.nv.constant0._Z15multiply_matrixPiS_S_S_S_S_iS_S_S_:
	.zero		976


//--------------------- .nv.constant0._Z23find_result_from_matrixPiS_S_iS_i --------------------------
	.section	.nv.constant0._Z23find_result_from_matrixPiS_S_iS_i,"a",@progbits
	.sectionflags	@""
	.align	4
.nv.constant0._Z23find_result_from_matrixPiS_S_iS_i:
	.zero		940


//--------------------- SYMBOLS --------------------------

	.type		.nv.reservedSmem.offset0,@object
	.size		.nv.reservedSmem.offset0,0x4
